//
// Generated by NVIDIA NVVM Compiler
//
// Compiler Build ID: CL-36424714
// Cuda compilation tools, release 13.0, V13.0.88
// Based on NVVM 20.0.0
//

.version 9.0
.target sm_100
.address_size 64

	// .globl	_Z4drawPciif

.visible .entry _Z4drawPciif(
	.param .u64 .ptr .align 1 _Z4drawPciif_param_0,
	.param .u32 _Z4drawPciif_param_1,
	.param .u32 _Z4drawPciif_param_2,
	.param .f32 _Z4drawPciif_param_3
)
{
	.reg .pred 	%p<5>;
	.reg .b16 	%rs<2>;
	.reg .b32 	%r<14>;
	.reg .b32 	%f<16>;
	.reg .b64 	%rd<5>;

	ld.param.u64 	%rd1, [_Z4drawPciif_param_0];
	ld.param.u32 	%r3, [_Z4drawPciif_param_1];
	ld.param.u32 	%r5, [_Z4drawPciif_param_2];
	ld.param.f32 	%f1, [_Z4drawPciif_param_3];
	mov.u32 	%r6, %ctaid.x;
	mov.u32 	%r7, %ntid.x;
	mov.u32 	%r8, %tid.x;
	mad.lo.s32 	%r1, %r6, %r7, %r8;
	mov.u32 	%r9, %ctaid.y;
	mov.u32 	%r10, %ntid.y;
	mov.u32 	%r11, %tid.y;
	mad.lo.s32 	%r12, %r9, %r10, %r11;
	setp.ge.s32 	%p1, %r1, %r3;
	setp.ge.s32 	%p2, %r12, %r5;
	or.pred  	%p3, %p1, %p2;
	@%p3 bra 	$L__BB0_2;
	cvta.to.global.u64 	%rd2, %rd1;
	cvt.rn.f32.s32 	%f2, %r3;
	mul.f32 	%f3, %f2, 0f3F000000;
	cvt.rn.f32.u32 	%f4, %r5;
	mul.f32 	%f5, %f4, 0f3F000000;
	cvt.rn.f32.s32 	%f6, %r1;
	sub.f32 	%f7, %f6, %f3;
	cvt.rn.f32.u32 	%f8, %r12;
	sub.f32 	%f9, %f8, %f5;
	add.f32 	%f10, %f9, %f9;
	mul.f32 	%f11, %f10, %f10;
	fma.rn.f32 	%f12, %f7, %f7, %f11;
	sqrt.rn.f32 	%f13, %f12;
	sub.f32 	%f14, %f13, %f1;
	abs.f32 	%f15, %f14;
	setp.lt.f32 	%p4, %f15, 0f3FF33333;
	selp.b16 	%rs1, 42, 32, %p4;
	mad.lo.s32 	%r13, %r3, %r12, %r1;
	cvt.s64.s32 	%rd3, %r13;
	add.s64 	%rd4, %rd2, %rd3;
	st.global.u8 	[%rd4], %rs1;
$L__BB0_2:
	ret;

}


// ===== COMPILED SASS (sm_100) =====

	.target	sm_100

	.elftype	@"ET_EXEC"


//--------------------- .note.nv.tkinfo           --------------------------
	.section	.note.nv.tkinfo,"",@"SHT_NOTE"
	.sectionflags	@"SHF_NOTE_NV_TKINFO"
	.tkinfo
        /*0018*/ 	.word	0x00000002
        /*0030*/ 	.string	""
        /*0030*/ 	.string	"ptxas"
        /*0030*/ 	.string	"Cuda compilation tools, release 13.0, V13.0.88"
        /*0030*/ 	.string	"Build cuda_13.0.r13.0/compiler.36424714_0"
        /*0030*/ 	.string	"-arch sm_100 -m 64 "



//--------------------- .note.nv.cuinfo           --------------------------
	.section	.note.nv.cuinfo,"",@"SHT_NOTE"
	.sectionflags	@"SHF_NOTE_NV_CUINFO"
        /*0018*/ 	.short	0x0002
        /*001a*/ 	.short	0x0064
        /*001c*/ 	.short	0x0082
	.zero		2


//--------------------- .nv.info                  --------------------------
	.section	.nv.info,"",@"SHT_CUDA_INFO"
	.align	4


	//----- nvinfo : EIATTR_REGCOUNT
	.align		4
        /*0000*/ 	.byte	0x04, 0x2f
        /*0002*/ 	.short	(.L_1 - .L_0)
	.align		4
.L_0:
        /*0004*/ 	.word	index@(_Z4drawPciif)
        /*0008*/ 	.word	0x0000000c


	//----- nvinfo : EIATTR_FRAME_SIZE
	.align		4
.L_1:
        /*000c*/ 	.byte	0x04, 0x11
        /*000e*/ 	.short	(.L_3 - .L_2)
	.align		4
.L_2:
        /*0010*/ 	.word	index@($__internal_0_$__cuda_sm20_sqrt_rn_f32_slowpath)
        /*0014*/ 	.word	0x00000000


	//----- nvinfo : EIATTR_FRAME_SIZE
	.align		4
.L_3:
        /*0018*/ 	.byte	0x04, 0x11
        /*001a*/ 	.short	(.L_5 - .L_4)
	.align		4
.L_4:
        /*001c*/ 	.word	index@(_Z4drawPciif)
        /*0020*/ 	.word	0x00000000


	//----- nvinfo : EIATTR_MIN_STACK_SIZE
	.align		4
.L_5:
        /*0024*/ 	.byte	0x04, 0x12
        /*0026*/ 	.short	(.L_7 - .L_6)
	.align		4
.L_6:
        /*0028*/ 	.word	index@(_Z4drawPciif)
        /*002c*/ 	.word	0x00000000
.L_7:


//--------------------- .nv.compat                --------------------------
	.section	.nv.compat,"",@"SHT_CUDA_COMPAT_INFO"
	.align	4
        /*0000*/ 	.byte	0x02, 0x09, 0x00, 0x00, 0x02, 0x02, 0x01, 0x00, 0x02, 0x05, 0x05, 0x00, 0x03, 0x07, 0x01, 0x01
        /*0010*/ 	.byte	0x02, 0x03, 0x00, 0x00, 0x02, 0x06, 0x01, 0x00, 0x04, 0x0b, 0x08, 0x00, 0x01, 0x00, 0x00, 0x00
        /*0020*/ 	.byte	0x00, 0x00, 0x00, 0x00


//--------------------- .nv.info._Z4drawPciif     --------------------------
	.section	.nv.info._Z4drawPciif,"",@"SHT_CUDA_INFO"
	.sectionflags	@""
	.align	4


	//----- nvinfo : EIATTR_CUDA_API_VERSION
	.align		4
        /*0000*/ 	.byte	0x04, 0x37
        /*0002*/ 	.short	(.L_9 - .L_8)
.L_8:
        /*0004*/ 	.word	0x00000082


	//----- nvinfo : EIATTR_KPARAM_INFO
	.align		4
.L_9:
        /*0008*/ 	.byte	0x04, 0x17
        /*000a*/ 	.short	(.L_11 - .L_10)
.L_10:
        /*000c*/ 	.word	0x00000000
        /*0010*/ 	.short	0x0003
        /*0012*/ 	.short	0x0010
        /*0014*/ 	.byte	0x00, 0xf0, 0x11, 0x00


	//----- nvinfo : EIATTR_KPARAM_INFO
	.align		4
.L_11:
        /*0018*/ 	.byte	0x04, 0x17
        /*001a*/ 	.short	(.L_13 - .L_12)
.L_12:
        /*001c*/ 	.word	0x00000000
        /*0020*/ 	.short	0x0002
        /*0022*/ 	.short	0x000c
        /*0024*/ 	.byte	0x00, 0xf0, 0x11, 0x00


	//----- nvinfo : EIATTR_KPARAM_INFO
	.align		4
.L_13:
        /*0028*/ 	.byte	0x04, 0x17
        /*002a*/ 	.short	(.L_15 - .L_14)
.L_14:
        /*002c*/ 	.word	0x00000000
        /*0030*/ 	.short	0x0001
        /*0032*/ 	.short	0x0008
        /*0034*/ 	.byte	0x00, 0xf0, 0x11, 0x00


	//----- nvinfo : EIATTR_KPARAM_INFO
	.align		4
.L_15:
        /*0038*/ 	.byte	0x04, 0x17
        /*003a*/ 	.short	(.L_17 - .L_16)
.L_16:
        /*003c*/ 	.word	0x00000000
        /*0040*/ 	.short	0x0000
        /*0042*/ 	.short	0x0000
        /*0044*/ 	.byte	0x00, 0xf5, 0x21, 0x00


	//----- nvinfo : EIATTR_SPARSE_MMA_MASK
	.align		4
.L_17:
        /*0048*/ 	.byte	0x03, 0x50
        /*004a*/ 	.short	0x0000


	//----- nvinfo : EIATTR_MAXREG_COUNT
	.align		4
        /*004c*/ 	.byte	0x03, 0x1b
        /*004e*/ 	.short	0x00ff


	//----- nvinfo : EIATTR_MERCURY_ISA_VERSION
	.align		4
        /*0050*/ 	.byte	0x03, 0x5f
        /*0052*/ 	.short	0x0101


	//----- nvinfo : EIATTR_VRC_CTA_INIT_COUNT
	.align		4
        /*0054*/ 	.byte	0x02, 0x4a
	.zero		1
	.zero		1


	//----- nvinfo : EIATTR_EXIT_INSTR_OFFSETS
	.align		4
        /*0058*/ 	.byte	0x04, 0x1c
        /*005a*/ 	.short	(.L_19 - .L_18)


	//   ....[0]....
.L_18:
        /*005c*/ 	.word	0x000000c0


	//   ....[1]....
        /*0060*/ 	.word	0x000002f0


	//----- nvinfo : EIATTR_CRS_STACK_SIZE
	.align		4
.L_19:
        /*0064*/ 	.byte	0x04, 0x1e
        /*0066*/ 	.short	(.L_21 - .L_20)
.L_20:
        /*0068*/ 	.word	0x00000000


	//----- nvinfo : EIATTR_CBANK_PARAM_SIZE
	.align		4
.L_21:
        /*006c*/ 	.byte	0x03, 0x19
        /*006e*/ 	.short	0x0014


	//----- nvinfo : EIATTR_PARAM_CBANK
	.align		4
        /*0070*/ 	.byte	0x04, 0x0a
        /*0072*/ 	.short	(.L_23 - .L_22)
	.align		4
.L_22:
        /*0074*/ 	.word	index@(.nv.constant0._Z4drawPciif)
        /*0078*/ 	.short	0x0380
        /*007a*/ 	.short	0x0014


	//----- nvinfo : EIATTR_SW_WAR
	.align		4
.L_23:
        /*007c*/ 	.byte	0x04, 0x36
        /*007e*/ 	.short	(.L_25 - .L_24)
.L_24:
        /*0080*/ 	.word	0x00000008
.L_25:


//--------------------- .nv.callgraph             --------------------------
	.section	.nv.callgraph,"",@"SHT_CUDA_CALLGRAPH"
	.align	4
	.sectionentsize	8
	.align		4
        /*0000*/ 	.word	0x00000000
	.align		4
        /*0004*/ 	.word	0xffffffff
	.align		4
        /*0008*/ 	.word	0x00000000
	.align		4
        /*000c*/ 	.word	0xfffffffe
	.align		4
        /*0010*/ 	.word	0x00000000
	.align		4
        /*0014*/ 	.word	0xfffffffd
	.align		4
        /*0018*/ 	.word	0x00000000
	.align		4
        /*001c*/ 	.word	0xfffffffc


//--------------------- .text._Z4drawPciif        --------------------------
	.section	.text._Z4drawPciif,"ax",@progbits
	.align	128
        .global         _Z4drawPciif
        .type           _Z4drawPciif,@function
        .size           _Z4drawPciif,(.L_x_5 - _Z4drawPciif)
        .other          _Z4drawPciif,@"STO_CUDA_ENTRY STV_DEFAULT"
_Z4drawPciif:
.text._Z4drawPciif:
[----:B------:R-:W-:Y:S01]  /*0000*/  LDC R1, c[0x0][0x37c] ;  /* 0x0000df00ff017b82 */ /* 0x000fe20000000800 */
[----:B------:R-:W0:Y:S07]  /*0010*/  S2R R5, SR_TID.Y ;  /* 0x0000000000057919 */ /* 0x000e2e0000002200 */
[----:B------:R-:W1:Y:S01]  /*0020*/  LDC R3, c[0x0][0x360] ;  /* 0x0000d800ff037b82 */ /* 0x000e620000000800 */
[----:B------:R-:W2:Y:S01]  /*0030*/  LDCU.64 UR6, c[0x0][0x388] ;  /* 0x00007100ff0677ac */ /* 0x000ea20008000a00 */
[----:B------:R-:W1:Y:S06]  /*0040*/  S2R R0, SR_TID.X ;  /* 0x0000000000007919 */ /* 0x000e6c0000002100 */
[----:B------:R-:W0:Y:S08]  /*0050*/  S2UR UR5, SR_CTAID.Y ;  /* 0x00000000000579c3 */ /* 0x000e300000002600 */
[----:B------:R-:W0:Y:S08]  /*0060*/  LDC R2, c[0x0][0x364] ;  /* 0x0000d900ff027b82 */ /* 0x000e300000000800 */
[----:B------:R-:W1:Y:S01]  /*0070*/  S2UR UR4, SR_CTAID.X ;  /* 0x00000000000479c3 */ /* 0x000e620000002500 */
[----:B0-----:R-:W-:-:S05]  /*0080*/  IMAD R2, R2, UR5, R5 ;  /* 0x0000000502027c24 */ /* 0x001fca000f8e0205 */
[----:B--2---:R-:W-:Y:S01]  /*0090*/  ISETP.GE.AND P0, PT, R2, UR7, PT ;  /* 0x0000000702007c0c */ /* 0x004fe2000bf06270 */
[----:B-1----:R-:W-:-:S05]  /*00a0*/  IMAD R3, R3, UR4, R0 ;  /* 0x0000000403037c24 */ /* 0x002fca000f8e0200 */
[----:B------:R-:W-:-:S13]  /*00b0*/  ISETP.GE.OR P0, PT, R3, UR6, P0 ;  /* 0x0000000603007c0c */ /* 0x000fda0008706670 */
[----:B------:R-:W-:Y:S05]  /*00c0*/  @P0 EXIT ;  /* 0x000000000000094d */ /* 0x000fea0003800000 */
[----:B------:R-:W-:Y:S01]  /*00d0*/  I2FP.F32.U32 R0, UR7 ;  /* 0x0000000700007c45 */ /* 0x000fe20008201000 */
[----:B------:R-:W0:Y:S01]  /*00e0*/  LDCU.64 UR4, c[0x0][0x358] ;  /* 0x00006b00ff0477ac */ /* 0x000e220008000a00 */
[----:B------:R-:W-:Y:S01]  /*00f0*/  I2FP.F32.U32 R5, R2 ;  /* 0x0000000200057245 */ /* 0x000fe20000201000 */
[----:B------:R-:W-:Y:S04]  /*0100*/  BSSY.RECONVERGENT B0, `(.L_x_0) ;  /* 0x0000013000007945 */ /* 0x000fe80003800200 */
[----:B------:R-:W-:Y:S01]  /*0110*/  FFMA R4, R0, -0.5, R5 ;  /* 0xbf00000000047823 */ /* 0x000fe20000000005 */
[----:B------:R-:W-:Y:S02]  /*0120*/  I2FP.F32.S32 R0, UR6 ;  /* 0x0000000600007c45 */ /* 0x000fe40008201400 */
[----:B------:R-:W-:Y:S01]  /*0130*/  I2FP.F32.S32 R5, R3 ;  /* 0x0000000300057245 */ /* 0x000fe20000201400 */
[----:B------:R-:W-:-:S04]  /*0140*/  FADD R4, R4, R4 ;  /* 0x0000000404047221 */ /* 0x000fc80000000000 */
[----:B------:R-:W-:Y:S01]  /*0150*/  FFMA R0, R0, -0.5, R5 ;  /* 0xbf00000000007823 */ /* 0x000fe20000000005 */
[----:B------:R-:W-:-:S04]  /*0160*/  FMUL R5, R4, R4 ;  /* 0x0000000404057220 */ /* 0x000fc80000400000 */
[----:B------:R-:W-:-:S04]  /*0170*/  FFMA R0, R0, R0, R5 ;  /* 0x0000000000007223 */ /* 0x000fc80000000005 */
[----:B------:R1:W2:Y:S01]  /*0180*/  MUFU.RSQ R5, R0 ;  /* 0x0000000000057308 */ /* 0x0002a20000001400 */
[----:B------:R-:W-:-:S04]  /*0190*/  IADD3 R4, PT, PT, R0, -0xd000000, RZ ;  /* 0xf300000000047810 */ /* 0x000fc80007ffe0ff */
[----:B------:R-:W-:-:S13]  /*01a0*/  ISETP.GT.U32.AND P0, PT, R4, 0x727fffff, PT ;  /* 0x727fffff0400780c */ /* 0x000fda0003f04070 */
[----:B012---:R-:W-:Y:S05]  /*01b0*/  @!P0 BRA `(.L_x_1) ;  /* 0x00000000000c8947 */ /* 0x007fea0003800000 */
[----:B------:R-:W-:-:S07]  /*01c0*/  MOV R9, 0x1e0 ;  /* 0x000001e000097802 */ /* 0x000fce0000000f00 */
[----:B------:R-:W-:Y:S05]  /*01d0*/  CALL.REL.NOINC `($__internal_0_$__cuda_sm20_sqrt_rn_f32_slowpath) ;  /* 0x0000000000487944 */ /* 0x000fea0003c00000 */
[----:B------:R-:W-:Y:S05]  /*01e0*/  BRA `(.L_x_2) ;  /* 0x0000000000107947 */ /* 0x000fea0003800000 */
.L_x_1:
[----:B------:R-:W-:Y:S01]  /*01f0*/  FMUL.FTZ R7, R0, R5 ;  /* 0x0000000500077220 */ /* 0x000fe20000410000 */
[----:B------:R-:W-:-:S03]  /*0200*/  FMUL.FTZ R5, R5, 0.5 ;  /* 0x3f00000005057820 */ /* 0x000fc60000410000 */
[----:B------:R-:W-:-:S04]  /*0210*/  FFMA R0, -R7, R7, R0 ;  /* 0x0000000707007223 */ /* 0x000fc80000000100 */
[----:B------:R-:W-:-:S07]  /*0220*/  FFMA R0, R0, R5, R7 ;  /* 0x0000000500007223 */ /* 0x000fce0000000007 */
.L_x_2:
[----:B------:R-:W-:Y:S05]  /*0230*/  BSYNC.RECONVERGENT B0 ;  /* 0x0000000000007941 */ /* 0x000fea0003800200 */
.L_x_0:
[----:B------:R-:W0:Y:S01]  /*0240*/  LDCU UR7, c[0x0][0x388] ;  /* 0x00007100ff0777ac */ /* 0x000e220008000800 */
[----:B------:R-:W-:Y:S01]  /*0250*/  HFMA2 R5, -RZ, RZ, 0, 2.50339508056640625e-06 ;  /* 0x0000002aff057431 */ /* 0x000fe200000001ff */
[----:B------:R-:W1:Y:S01]  /*0260*/  LDCU UR6, c[0x0][0x390] ;  /* 0x00007200ff0677ac */ /* 0x000e620008000800 */
[----:B------:R-:W2:Y:S01]  /*0270*/  LDCU.64 UR8, c[0x0][0x380] ;  /* 0x00007000ff0877ac */ /* 0x000ea20008000a00 */
[----:B0-----:R-:W-:Y:S02]  /*0280*/  IMAD R3, R2, UR7, R3 ;  /* 0x0000000702037c24 */ /* 0x001fe4000f8e0203 */
[----:B-1----:R-:W-:-:S03]  /*0290*/  FADD R0, R0, -UR6 ;  /* 0x8000000600007e21 */ /* 0x002fc60008000000 */
[C---:B--2---:R-:W-:Y:S02]  /*02a0*/  IADD3 R2, P1, PT, R3.reuse, UR8, RZ ;  /* 0x0000000803027c10 */ /* 0x044fe4000ff3e0ff */
[----:B------:R-:W-:Y:S02]  /*02b0*/  FSETP.GEU.AND P0, PT, |R0|, 1.8999999761581420898, PT ;  /* 0x3ff333330000780b */ /* 0x000fe40003f0e200 */
[----:B------:R-:W-:Y:S02]  /*02c0*/  LEA.HI.X.SX32 R3, R3, UR9, 0x1, P1 ;  /* 0x0000000903037c11 */ /* 0x000fe400088f0eff */
[----:B------:R-:W-:-:S05]  /*02d0*/  SEL R5, R5, 0x20, !P0 ;  /* 0x0000002005057807 */ /* 0x000fca0004000000 */
[----:B------:R-:W-:Y:S01]  /*02e0*/  STG.E.U8 desc[UR4][R2.64], R5 ;  /* 0x0000000502007986 */ /* 0x000fe2000c101104 */
[----:B------:R-:W-:Y:S05]  /*02f0*/  EXIT ;  /* 0x000000000000794d */ /* 0x000fea0003800000 */
        .weak           $__internal_0_$__cuda_sm20_sqrt_rn_f32_slowpath
        .type           $__internal_0_$__cuda_sm20_sqrt_rn_f32_slowpath,@function
        .size           $__internal_0_$__cuda_sm20_sqrt_rn_f32_slowpath,(.L_x_5 - $__internal_0_$__cuda_sm20_sqrt_rn_f32_slowpath)
$__internal_0_$__cuda_sm20_sqrt_rn_f32_slowpath:
[----:B------:R-:W-:-:S13]  /*0300*/  LOP3.LUT P0, RZ, R0, 0x7fffffff, RZ, 0xc0, !PT ;  /* 0x7fffffff00ff7812 */ /* 0x000fda000780c0ff */
[----:B------:R-:W-:Y:S01]  /*0310*/  @!P0 MOV R4, R0 ;  /* 0x0000000000048202 */ /* 0x000fe20000000f00 */
[----:B------:R-:W-:Y:S06]  /*0320*/  @!P0 BRA `(.L_x_3) ;  /* 0x0000000000408947 */ /* 0x000fec0003800000 */
[----:B------:R-:W-:-:S13]  /*0330*/  FSETP.GEU.FTZ.AND P0, PT, R0, RZ, PT ;  /* 0x000000ff0000720b */ /* 0x000fda0003f1e000 */
[----:B------:R-:W-:Y:S01]  /*0340*/  @!P0 MOV R4, 0x7fffffff ;  /* 0x7fffffff00048802 */ /* 0x000fe20000000f00 */
[----:B------:R-:W-:Y:S06]  /*0350*/  @!P0 BRA `(.L_x_3) ;  /* 0x0000000000348947 */ /* 0x000fec0003800000 */
[----:B------:R-:W-:-:S13]  /*0360*/  FSETP.GTU.FTZ.AND P0, PT, |R0|, +INF , PT ;  /* 0x7f8000000000780b */ /* 0x000fda0003f1c200 */
[----:B------:R-:W-:Y:S01]  /*0370*/  @P0 FADD.FTZ R4, R0, 1 ;  /* 0x3f80000000040421 */ /* 0x000fe20000010000 */
[----:B------:R-:W-:Y:S06]  /*0380*/  @P0 BRA `(.L_x_3) ;  /* 0x0000000000280947 */ /* 0x000fec0003800000 */
[----:B------:R-:W-:-:S13]  /*0390*/  FSETP.NEU.FTZ.AND P0, PT, |R0|, +INF , PT ;  /* 0x7f8000000000780b */ /* 0x000fda0003f1d200 */
[----:B------:R-:W-:-:S04]  /*03a0*/  @P0 FFMA R5, R0, 1.84467440737095516160e+19, RZ ;  /* 0x5f80000000050823 */ /* 0x000fc800000000ff */
[----:B------:R-:W0:Y:S02]  /*03b0*/  @P0 MUFU.RSQ R4, R5 ;  /* 0x0000000500040308 */ /* 0x000e240000001400 */
[----:B0-----:R-:W-:Y:S01]  /*03c0*/  @P0 FMUL.FTZ R6, R5, R4 ;  /* 0x0000000405060220 */ /* 0x001fe20000410000 */
[----:B------:R-:W-:Y:S01]  /*03d0*/  @P0 FMUL.FTZ R8, R4, 0.5 ;  /* 0x3f00000004080820 */ /* 0x000fe20000410000 */
[----:B------:R-:W-:Y:S02]  /*03e0*/  @!P0 MOV R4, R0 ;  /* 0x0000000000048202 */ /* 0x000fe40000000f00 */
[----:B------:R-:W-:-:S04]  /*03f0*/  @P0 FADD.FTZ R7, -R6, -RZ ;  /* 0x800000ff06070221 */ /* 0x000fc80000010100 */
[----:B------:R-:W-:-:S04]  /*0400*/  @P0 FFMA R7, R6, R7, R5 ;  /* 0x0000000706070223 */ /* 0x000fc80000000005 */
[----:B------:R-:W-:-:S04]  /*0410*/  @P0 FFMA R7, R7, R8, R6 ;  /* 0x0000000807070223 */ /* 0x000fc80000000006 */
[----:B------:R-:W-:-:S07]  /*0420*/  @P0 FMUL.FTZ R4, R7, 2.3283064365386962891e-10 ;  /* 0x2f80000007040820 */ /* 0x000fce0000410000 */
.L_x_3:
[----:B------:R-:W-:Y:S01]  /*0430*/  HFMA2 R5, -RZ, RZ, 0, 0 ;  /* 0x00000000ff057431 */ /* 0x000fe200000001ff */
[----:B------:R-:W-:Y:S02]  /*0440*/  MOV R0, R4 ;  /* 0x0000000400007202 */ /* 0x000fe40000000f00 */
[----:B------:R-:W-:-:S04]  /*0450*/  MOV R4, R9 ;  /* 0x0000000900047202 */ /* 0x000fc80000000f00 */
[----:B------:R-:W-:Y:S05]  /*0460*/  RET.REL.NODEC R4 `(_Z4drawPciif) ;  /* 0xfffffff804e47950 */ /* 0x000fea0003c3ffff */
.L_x_4:
[----:B------:R-:W-:-:S00]  /*0470*/  BRA `(.L_x_4) ;  /* 0xfffffffc00fc7947 */ /* 0x000fc0000383ffff */
[----:B------:R-:W-:-:S00]  /*0480*/  NOP ;  /* 0x0000000000007918 */ /* 0x000fc00000000000 */
[----:B------:R-:W-:-:S00]  /*0490*/  NOP ;  /* 0x0000000000007918 */ /* 0x000fc00000000000 */
[----:B------:R-:W-:-:S00]  /*04a0*/  NOP ;  /* 0x0000000000007918 */ /* 0x000fc00000000000 */
[----:B------:R-:W-:-:S00]  /*04b0*/  NOP ;  /* 0x0000000000007918 */ /* 0x000fc00000000000 */
[----:B------:R-:W-:-:S00]  /*04c0*/  NOP ;  /* 0x0000000000007918 */ /* 0x000fc00000000000 */
[----:B------:R-:W-:-:S00]  /*04d0*/  NOP ;  /* 0x0000000000007918 */ /* 0x000fc00000000000 */
[----:B------:R-:W-:-:S00]  /*04e0*/  NOP ;  /* 0x0000000000007918 */ /* 0x000fc00000000000 */
[----:B------:R-:W-:-:S00]  /*04f0*/  NOP ;  /* 0x0000000000007918 */ /* 0x000fc00000000000 */
.L_x_5:


//--------------------- .nv.shared.reserved.0     --------------------------
	.section	.nv.shared.reserved.0,"aw",@nobits
	.weak		__nv_reservedSMEM_offset_0_alias
	.size		__nv_reservedSMEM_offset_0_alias, 0, 64
	.other		__nv_reservedSMEM_offset_0_alias,@"STO_CUDA_RESERVED_SHARED STV_DEFAULT"
__nv_reservedSMEM_offset_0_alias:
	.zero		0
	.zero		64


//--------------------- .nv.constant0._Z4drawPciif --------------------------
	.section	.nv.constant0._Z4drawPciif,"a",@progbits
	.sectionflags	@""
	.align	4
.nv.constant0._Z4drawPciif:
	.zero		916


//--------------------- SYMBOLS --------------------------

	.type		.nv.reservedSmem.offset0,@object
	.size		.nv.reservedSmem.offset0,0x4
